//
// Generated by NVIDIA NVVM Compiler
//
// Compiler Build ID: CL-36424714
// Cuda compilation tools, release 13.0, V13.0.88
// Based on NVVM 20.0.0
//

.version 9.0
.target sm_100
.address_size 64

	// .globl	copyMRange

.visible .entry copyMRange(
	.param .u64 .ptr .align 1 copyMRange_param_0,
	.param .u64 .ptr .align 1 copyMRange_param_1,
	.param .u32 copyMRange_param_2,
	.param .u32 copyMRange_param_3,
	.param .u32 copyMRange_param_4,
	.param .u32 copyMRange_param_5,
	.param .u32 copyMRange_param_6,
	.param .u32 copyMRange_param_7,
	.param .u32 copyMRange_param_8,
	.param .u32 copyMRange_param_9,
	.param .u32 copyMRange_param_10,
	.param .u32 copyMRange_param_11,
	.param .u32 copyMRange_param_12,
	.param .u32 copyMRange_param_13,
	.param .u32 copyMRange_param_14
)
{
	.reg .pred 	%p<21>;
	.reg .b32 	%r<68>;
	.reg .b32 	%f<2>;
	.reg .b64 	%rd<20>;

	ld.param.u64 	%rd1, [copyMRange_param_0];
	ld.param.u64 	%rd2, [copyMRange_param_1];
	ld.param.u32 	%r22, [copyMRange_param_2];
	ld.param.u32 	%r23, [copyMRange_param_3];
	ld.param.u32 	%r24, [copyMRange_param_4];
	ld.param.u32 	%r25, [copyMRange_param_5];
	ld.param.u32 	%r26, [copyMRange_param_6];
	ld.param.u32 	%r27, [copyMRange_param_7];
	ld.param.u32 	%r28, [copyMRange_param_8];
	ld.param.u32 	%r29, [copyMRange_param_9];
	ld.param.u32 	%r30, [copyMRange_param_10];
	ld.param.u32 	%r32, [copyMRange_param_11];
	ld.param.u32 	%r33, [copyMRange_param_12];
	ld.param.u32 	%r35, [copyMRange_param_13];
	ld.param.u32 	%r31, [copyMRange_param_14];
	mov.u32 	%r36, %ctaid.x;
	mov.u32 	%r37, %ntid.x;
	mov.u32 	%r38, %tid.x;
	mad.lo.s32 	%r1, %r36, %r37, %r38;
	mov.u32 	%r39, %ctaid.y;
	mov.u32 	%r40, %ntid.y;
	mov.u32 	%r41, %tid.y;
	mad.lo.s32 	%r42, %r39, %r40, %r41;
	mov.u32 	%r43, %ctaid.z;
	mov.u32 	%r44, %ntid.z;
	mov.u32 	%r45, %tid.z;
	mad.lo.s32 	%r3, %r43, %r44, %r45;
	setp.ge.s32 	%p1, %r1, %r32;
	setp.ge.s32 	%p2, %r42, %r33;
	or.pred  	%p3, %p1, %p2;
	setp.ge.s32 	%p4, %r3, %r35;
	or.pred  	%p5, %p3, %p4;
	@%p5 bra 	$L__BB0_6;
	add.s32 	%r62, %r28, %r1;
	add.s32 	%r63, %r29, %r42;
	add.s32 	%r64, %r30, %r3;
	add.s32 	%r65, %r25, %r1;
	add.s32 	%r66, %r26, %r42;
	add.s32 	%r67, %r27, %r3;
	setp.eq.s32 	%p6, %r31, 0;
	@%p6 bra 	$L__BB0_3;
	rem.s32 	%r46, %r62, %r22;
	add.s32 	%r47, %r46, %r22;
	rem.s32 	%r62, %r47, %r22;
	rem.s32 	%r48, %r63, %r23;
	add.s32 	%r49, %r48, %r23;
	rem.s32 	%r63, %r49, %r23;
	rem.s32 	%r50, %r64, %r24;
	add.s32 	%r51, %r50, %r24;
	rem.s32 	%r64, %r51, %r24;
	rem.s32 	%r52, %r65, %r22;
	add.s32 	%r53, %r52, %r22;
	rem.s32 	%r65, %r53, %r22;
	rem.s32 	%r54, %r66, %r23;
	add.s32 	%r55, %r54, %r23;
	rem.s32 	%r66, %r55, %r23;
	rem.s32 	%r56, %r67, %r24;
	add.s32 	%r57, %r56, %r24;
	rem.s32 	%r67, %r57, %r24;
	bra.uni 	$L__BB0_5;
$L__BB0_3:
	or.b32  	%r58, %r62, %r63;
	or.b32  	%r59, %r58, %r64;
	setp.lt.s32 	%p7, %r59, 0;
	setp.ge.s32 	%p8, %r62, %r22;
	setp.ge.s32 	%p9, %r63, %r23;
	or.pred  	%p10, %p8, %p9;
	or.pred  	%p11, %p10, %p7;
	setp.ge.s32 	%p12, %r64, %r24;
	or.pred  	%p13, %p11, %p12;
	@%p13 bra 	$L__BB0_6;
	or.b32  	%r60, %r65, %r66;
	or.b32  	%r61, %r60, %r67;
	setp.lt.s32 	%p14, %r61, 0;
	setp.ge.s32 	%p15, %r65, %r22;
	setp.ge.s32 	%p16, %r66, %r23;
	or.pred  	%p17, %p15, %p16;
	or.pred  	%p18, %p17, %p14;
	setp.ge.s32 	%p19, %r67, %r24;
	or.pred  	%p20, %p18, %p19;
	@%p20 bra 	$L__BB0_6;
$L__BB0_5:
	mul.wide.s32 	%rd3, %r64, %r23;
	cvt.s64.s32 	%rd4, %r63;
	add.s64 	%rd5, %rd3, %rd4;
	cvt.s64.s32 	%rd6, %r22;
	cvt.s64.s32 	%rd7, %r62;
	mad.lo.s64 	%rd8, %rd5, %rd6, %rd7;
	mul.wide.s32 	%rd9, %r67, %r23;
	cvt.s64.s32 	%rd10, %r66;
	add.s64 	%rd11, %rd9, %rd10;
	cvt.s64.s32 	%rd12, %r65;
	mad.lo.s64 	%rd13, %rd11, %rd6, %rd12;
	cvta.to.global.u64 	%rd14, %rd2;
	shl.b64 	%rd15, %rd8, 2;
	add.s64 	%rd16, %rd14, %rd15;
	ld.global.nc.f32 	%f1, [%rd16];
	cvta.to.global.u64 	%rd17, %rd1;
	shl.b64 	%rd18, %rd13, 2;
	add.s64 	%rd19, %rd17, %rd18;
	st.global.f32 	[%rd19], %f1;
$L__BB0_6:
	ret;

}


// ===== COMPILED SASS (sm_100) =====

	.target	sm_100

	.elftype	@"ET_EXEC"


//--------------------- .note.nv.tkinfo           --------------------------
	.section	.note.nv.tkinfo,"",@"SHT_NOTE"
	.sectionflags	@"SHF_NOTE_NV_TKINFO"
	.tkinfo
        /*0018*/ 	.word	0x00000002
        /*0030*/ 	.string	""
        /*0030*/ 	.string	"ptxas"
        /*0030*/ 	.string	"Cuda compilation tools, release 13.0, V13.0.88"
        /*0030*/ 	.string	"Build cuda_13.0.r13.0/compiler.36424714_0"
        /*0030*/ 	.string	"-arch sm_100 -m 64 "



//--------------------- .note.nv.cuinfo           --------------------------
	.section	.note.nv.cuinfo,"",@"SHT_NOTE"
	.sectionflags	@"SHF_NOTE_NV_CUINFO"
        /*0018*/ 	.short	0x0002
        /*001a*/ 	.short	0x0064
        /*001c*/ 	.short	0x0082
	.zero		2


//--------------------- .nv.info                  --------------------------
	.section	.nv.info,"",@"SHT_CUDA_INFO"
	.align	4


	//----- nvinfo : EIATTR_REGCOUNT
	.align		4
        /*0000*/ 	.byte	0x04, 0x2f
        /*0002*/ 	.short	(.L_1 - .L_0)
	.align		4
.L_0:
        /*0004*/ 	.word	index@(copyMRange)
        /*0008*/ 	.word	0x0000001c


	//----- nvinfo : EIATTR_FRAME_SIZE
	.align		4
.L_1:
        /*000c*/ 	.byte	0x04, 0x11
        /*000e*/ 	.short	(.L_3 - .L_2)
	.align		4
.L_2:
        /*0010*/ 	.word	index@(copyMRange)
        /*0014*/ 	.word	0x00000000


	//----- nvinfo : EIATTR_MIN_STACK_SIZE
	.align		4
.L_3:
        /*0018*/ 	.byte	0x04, 0x12
        /*001a*/ 	.short	(.L_5 - .L_4)
	.align		4
.L_4:
        /*001c*/ 	.word	index@(copyMRange)
        /*0020*/ 	.word	0x00000000
.L_5:


//--------------------- .nv.compat                --------------------------
	.section	.nv.compat,"",@"SHT_CUDA_COMPAT_INFO"
	.align	4
        /*0000*/ 	.byte	0x02, 0x09, 0x00, 0x00, 0x02, 0x02, 0x01, 0x00, 0x02, 0x05, 0x05, 0x00, 0x03, 0x07, 0x01, 0x01
        /*0010*/ 	.byte	0x02, 0x03, 0x00, 0x00, 0x02, 0x06, 0x01, 0x00, 0x04, 0x0b, 0x08, 0x00, 0x09, 0x00, 0x00, 0x00
        /*0020*/ 	.byte	0x00, 0x00, 0x00, 0x00


//--------------------- .nv.info.copyMRange       --------------------------
	.section	.nv.info.copyMRange,"",@"SHT_CUDA_INFO"
	.sectionflags	@""
	.align	4


	//----- nvinfo : EIATTR_CUDA_API_VERSION
	.align		4
        /*0000*/ 	.byte	0x04, 0x37
        /*0002*/ 	.short	(.L_7 - .L_6)
.L_6:
        /*0004*/ 	.word	0x00000082


	//----- nvinfo : EIATTR_KPARAM_INFO
	.align		4
.L_7:
        /*0008*/ 	.byte	0x04, 0x17
        /*000a*/ 	.short	(.L_9 - .L_8)
.L_8:
        /*000c*/ 	.word	0x00000000
        /*0010*/ 	.short	0x000e
        /*0012*/ 	.short	0x0040
        /*0014*/ 	.byte	0x00, 0xf0, 0x11, 0x00


	//----- nvinfo : EIATTR_KPARAM_INFO
	.align		4
.L_9:
        /*0018*/ 	.byte	0x04, 0x17
        /*001a*/ 	.short	(.L_11 - .L_10)
.L_10:
        /*001c*/ 	.word	0x00000000
        /*0020*/ 	.short	0x000d
        /*0022*/ 	.short	0x003c
        /*0024*/ 	.byte	0x00, 0xf0, 0x11, 0x00


	//----- nvinfo : EIATTR_KPARAM_INFO
	.align		4
.L_11:
        /*0028*/ 	.byte	0x04, 0x17
        /*002a*/ 	.short	(.L_13 - .L_12)
.L_12:
        /*002c*/ 	.word	0x00000000
        /*0030*/ 	.short	0x000c
        /*0032*/ 	.short	0x0038
        /*0034*/ 	.byte	0x00, 0xf0, 0x11, 0x00


	//----- nvinfo : EIATTR_KPARAM_INFO
	.align		4
.L_13:
        /*0038*/ 	.byte	0x04, 0x17
        /*003a*/ 	.short	(.L_15 - .L_14)
.L_14:
        /*003c*/ 	.word	0x00000000
        /*0040*/ 	.short	0x000b
        /*0042*/ 	.short	0x0034
        /*0044*/ 	.byte	0x00, 0xf0, 0x11, 0x00


	//----- nvinfo : EIATTR_KPARAM_INFO
	.align		4
.L_15:
        /*0048*/ 	.byte	0x04, 0x17
        /*004a*/ 	.short	(.L_17 - .L_16)
.L_16:
        /*004c*/ 	.word	0x00000000
        /*0050*/ 	.short	0x000a
        /*0052*/ 	.short	0x0030
        /*0054*/ 	.byte	0x00, 0xf0, 0x11, 0x00


	//----- nvinfo : EIATTR_KPARAM_INFO
	.align		4
.L_17:
        /*0058*/ 	.byte	0x04, 0x17
        /*005a*/ 	.short	(.L_19 - .L_18)
.L_18:
        /*005c*/ 	.word	0x00000000
        /*0060*/ 	.short	0x0009
        /*0062*/ 	.short	0x002c
        /*0064*/ 	.byte	0x00, 0xf0, 0x11, 0x00


	//----- nvinfo : EIATTR_KPARAM_INFO
	.align		4
.L_19:
        /*0068*/ 	.byte	0x04, 0x17
        /*006a*/ 	.short	(.L_21 - .L_20)
.L_20:
        /*006c*/ 	.word	0x00000000
        /*0070*/ 	.short	0x0008
        /*0072*/ 	.short	0x0028
        /*0074*/ 	.byte	0x00, 0xf0, 0x11, 0x00


	//----- nvinfo : EIATTR_KPARAM_INFO
	.align		4
.L_21:
        /*0078*/ 	.byte	0x04, 0x17
        /*007a*/ 	.short	(.L_23 - .L_22)
.L_22:
        /*007c*/ 	.word	0x00000000
        /*0080*/ 	.short	0x0007
        /*0082*/ 	.short	0x0024
        /*0084*/ 	.byte	0x00, 0xf0, 0x11, 0x00


	//----- nvinfo : EIATTR_KPARAM_INFO
	.align		4
.L_23:
        /*0088*/ 	.byte	0x04, 0x17
        /*008a*/ 	.short	(.L_25 - .L_24)
.L_24:
        /*008c*/ 	.word	0x00000000
        /*0090*/ 	.short	0x0006
        /*0092*/ 	.short	0x0020
        /*0094*/ 	.byte	0x00, 0xf0, 0x11, 0x00


	//----- nvinfo : EIATTR_KPARAM_INFO
	.align		4
.L_25:
        /*0098*/ 	.byte	0x04, 0x17
        /*009a*/ 	.short	(.L_27 - .L_26)
.L_26:
        /*009c*/ 	.word	0x00000000
        /*00a0*/ 	.short	0x0005
        /*00a2*/ 	.short	0x001c
        /*00a4*/ 	.byte	0x00, 0xf0, 0x11, 0x00


	//----- nvinfo : EIATTR_KPARAM_INFO
	.align		4
.L_27:
        /*00a8*/ 	.byte	0x04, 0x17
        /*00aa*/ 	.short	(.L_29 - .L_28)
.L_28:
        /*00ac*/ 	.word	0x00000000
        /*00b0*/ 	.short	0x0004
        /*00b2*/ 	.short	0x0018
        /*00b4*/ 	.byte	0x00, 0xf0, 0x11, 0x00


	//----- nvinfo : EIATTR_KPARAM_INFO
	.align		4
.L_29:
        /*00b8*/ 	.byte	0x04, 0x17
        /*00ba*/ 	.short	(.L_31 - .L_30)
.L_30:
        /*00bc*/ 	.word	0x00000000
        /*00c0*/ 	.short	0x0003
        /*00c2*/ 	.short	0x0014
        /*00c4*/ 	.byte	0x00, 0xf0, 0x11, 0x00


	//----- nvinfo : EIATTR_KPARAM_INFO
	.align		4
.L_31:
        /*00c8*/ 	.byte	0x04, 0x17
        /*00ca*/ 	.short	(.L_33 - .L_32)
.L_32:
        /*00cc*/ 	.word	0x00000000
        /*00d0*/ 	.short	0x0002
        /*00d2*/ 	.short	0x0010
        /*00d4*/ 	.byte	0x00, 0xf0, 0x11, 0x00


	//----- nvinfo : EIATTR_KPARAM_INFO
	.align		4
.L_33:
        /*00d8*/ 	.byte	0x04, 0x17
        /*00da*/ 	.short	(.L_35 - .L_34)
.L_34:
        /*00dc*/ 	.word	0x00000000
        /*00e0*/ 	.short	0x0001
        /*00e2*/ 	.short	0x0008
        /*00e4*/ 	.byte	0x00, 0xf5, 0x21, 0x00


	//----- nvinfo : EIATTR_KPARAM_INFO
	.align		4
.L_35:
        /*00e8*/ 	.byte	0x04, 0x17
        /*00ea*/ 	.short	(.L_37 - .L_36)
.L_36:
        /*00ec*/ 	.word	0x00000000
        /*00f0*/ 	.short	0x0000
        /*00f2*/ 	.short	0x0000
        /*00f4*/ 	.byte	0x00, 0xf5, 0x21, 0x00


	//----- nvinfo : EIATTR_SPARSE_MMA_MASK
	.align		4
.L_37:
        /*00f8*/ 	.byte	0x03, 0x50
        /*00fa*/ 	.short	0x0000


	//----- nvinfo : EIATTR_MAXREG_COUNT
	.align		4
        /*00fc*/ 	.byte	0x03, 0x1b
        /*00fe*/ 	.short	0x00ff


	//----- nvinfo : EIATTR_MERCURY_ISA_VERSION
	.align		4
        /*0100*/ 	.byte	0x03, 0x5f
        /*0102*/ 	.short	0x0101


	//----- nvinfo : EIATTR_VRC_CTA_INIT_COUNT
	.align		4
        /*0104*/ 	.byte	0x02, 0x4a
	.zero		1
	.zero		1


	//----- nvinfo : EIATTR_EXIT_INSTR_OFFSETS
	.align		4
        /*0108*/ 	.byte	0x04, 0x1c
        /*010a*/ 	.short	(.L_39 - .L_38)


	//   ....[0]....
.L_38:
        /*010c*/ 	.word	0x00000120


	//   ....[1]....
        /*0110*/ 	.word	0x00000e20


	//   ....[2]....
        /*0114*/ 	.word	0x00000e80


	//   ....[3]....
        /*0118*/ 	.word	0x00001020


	//----- nvinfo : EIATTR_CBANK_PARAM_SIZE
	.align		4
.L_39:
        /*011c*/ 	.byte	0x03, 0x19
        /*011e*/ 	.short	0x0044


	//----- nvinfo : EIATTR_PARAM_CBANK
	.align		4
        /*0120*/ 	.byte	0x04, 0x0a
        /*0122*/ 	.short	(.L_41 - .L_40)
	.align		4
.L_40:
        /*0124*/ 	.word	index@(.nv.constant0.copyMRange)
        /*0128*/ 	.short	0x0380
        /*012a*/ 	.short	0x0044


	//----- nvinfo : EIATTR_SW_WAR
	.align		4
.L_41:
        /*012c*/ 	.byte	0x04, 0x36
        /*012e*/ 	.short	(.L_43 - .L_42)
.L_42:
        /*0130*/ 	.word	0x00000008
.L_43:


//--------------------- .nv.callgraph             --------------------------
	.section	.nv.callgraph,"",@"SHT_CUDA_CALLGRAPH"
	.align	4
	.sectionentsize	8
	.align		4
        /*0000*/ 	.word	0x00000000
	.align		4
        /*0004*/ 	.word	0xffffffff
	.align		4
        /*0008*/ 	.word	0x00000000
	.align		4
        /*000c*/ 	.word	0xfffffffe
	.align		4
        /*0010*/ 	.word	0x00000000
	.align		4
        /*0014*/ 	.word	0xfffffffd
	.align		4
        /*0018*/ 	.word	0x00000000
	.align		4
        /*001c*/ 	.word	0xfffffffc


//--------------------- .text.copyMRange          --------------------------
	.section	.text.copyMRange,"ax",@progbits
	.align	128
        .global         copyMRange
        .type           copyMRange,@function
        .size           copyMRange,(.L_x_3 - copyMRange)
        .other          copyMRange,@"STO_CUDA_ENTRY STV_DEFAULT"
copyMRange:
.text.copyMRange:
[----:B------:R-:W-:Y:S01]  /*0000*/  LDC R1, c[0x0][0x37c] ;  /* 0x0000df00ff017b82 */ /* 0x000fe20000000800 */
[----:B------:R-:W0:Y:S07]  /*0010*/  S2R R5, SR_TID.Y ;  /* 0x0000000000057919 */ /* 0x000e2e0000002200 */
[----:B------:R-:W1:Y:S01]  /*0020*/  LDC R0, c[0x0][0x360] ;  /* 0x0000d800ff007b82 */ /* 0x000e620000000800 */
[----:B------:R-:W2:Y:S01]  /*0030*/  LDCU.64 UR8, c[0x0][0x3b8] ;  /* 0x00007700ff0877ac */ /* 0x000ea20008000a00 */
[----:B------:R-:W1:Y:S01]  /*0040*/  S2R R3, SR_TID.X ;  /* 0x0000000000037919 */ /* 0x000e620000002100 */
[----:B------:R-:W3:Y:S01]  /*0050*/  LDCU UR7, c[0x0][0x3b4] ;  /* 0x00007680ff0777ac */ /* 0x000ee20008000800 */
[----:B------:R-:W4:Y:S04]  /*0060*/  S2R R7, SR_TID.Z ;  /* 0x0000000000077919 */ /* 0x000f280000002300 */
[----:B------:R-:W0:Y:S08]  /*0070*/  S2UR UR5, SR_CTAID.Y ;  /* 0x00000000000579c3 */ /* 0x000e300000002600 */
[----:B------:R-:W0:Y:S08]  /*0080*/  LDC R16, c[0x0][0x364] ;  /* 0x0000d900ff107b82 */ /* 0x000e300000000800 */
[----:B------:R-:W1:Y:S08]  /*0090*/  S2UR UR4, SR_CTAID.X ;  /* 0x00000000000479c3 */ /* 0x000e700000002500 */
[----:B------:R-:W4:Y:S08]  /*00a0*/  S2UR UR6, SR_CTAID.Z ;  /* 0x00000000000679c3 */ /* 0x000f300000002700 */
[----:B------:R-:W4:Y:S01]  /*00b0*/  LDC R18, c[0x0][0x368] ;  /* 0x0000da00ff127b82 */ /* 0x000f220000000800 */
[----:B0-----:R-:W-:-:S05]  /*00c0*/  IMAD R16, R16, UR5, R5 ;  /* 0x0000000510107c24 */ /* 0x001fca000f8e0205 */
[----:B--2---:R-:W-:Y:S01]  /*00d0*/  ISETP.GE.AND P0, PT, R16, UR8, PT ;  /* 0x0000000810007c0c */ /* 0x004fe2000bf06270 */
[----:B-1----:R-:W-:-:S05]  /*00e0*/  IMAD R0, R0, UR4, R3 ;  /* 0x0000000400007c24 */ /* 0x002fca000f8e0203 */
[----:B---3--:R-:W-:Y:S01]  /*00f0*/  ISETP.GE.OR P0, PT, R0, UR7, P0 ;  /* 0x0000000700007c0c */ /* 0x008fe20008706670 */
[----:B----4-:R-:W-:-:S05]  /*0100*/  IMAD R18, R18, UR6, R7 ;  /* 0x0000000612127c24 */ /* 0x010fca000f8e0207 */
[----:B------:R-:W-:-:S13]  /*0110*/  ISETP.GE.OR P0, PT, R18, UR9, P0 ;  /* 0x0000000912007c0c */ /* 0x000fda0008706670 */
[----:B------:R-:W-:Y:S05]  /*0120*/  @P0 EXIT ;  /* 0x000000000000094d */ /* 0x000fea0003800000 */
[----:B------:R-:W0:Y:S01]  /*0130*/  LDCU UR12, c[0x0][0x3c0] ;  /* 0x00007800ff0c77ac */ /* 0x000e220008000800 */
[----:B------:R-:W1:Y:S01]  /*0140*/  LDCU.128 UR8, c[0x0][0x3a0] ;  /* 0x00007400ff0877ac */ /* 0x000e620008000c00 */
[----:B------:R-:W2:Y:S01]  /*0150*/  LDCU UR7, c[0x0][0x39c] ;  /* 0x00007380ff0777ac */ /* 0x000ea20008000800 */
[----:B------:R-:W3:Y:S01]  /*0160*/  LDCU UR6, c[0x0][0x3b0] ;  /* 0x00007600ff0677ac */ /* 0x000ee20008000800 */
[----:B------:R-:W4:Y:S01]  /*0170*/  LDCU.64 UR4, c[0x0][0x358] ;  /* 0x00006b00ff0477ac */ /* 0x000f220008000a00 */
[----:B0-----:R-:W-:Y:S01]  /*0180*/  UISETP.NE.AND UP0, UPT, UR12, URZ, UPT ;  /* 0x000000ff0c00728c */ /* 0x001fe2000bf05270 */
[----:B-1----:R-:W-:Y:S02]  /*0190*/  VIADD R14, R16, UR11 ;  /* 0x0000000b100e7c36 */ /* 0x002fe40008000000 */
[----:B------:R-:W-:Y:S02]  /*01a0*/  VIADD R13, R0, UR10 ;  /* 0x0000000a000d7c36 */ /* 0x000fe40008000000 */
[----:B------:R-:W-:Y:S01]  /*01b0*/  VIADD R15, R18, UR9 ;  /* 0x00000009120f7c36 */ /* 0x000fe20008000000 */
[----:B--2---:R-:W-:Y:S01]  /*01c0*/  IADD3 R0, PT, PT, R0, UR7, RZ ;  /* 0x0000000700007c10 */ /* 0x004fe2000fffe0ff */
[----:B------:R-:W-:-:S02]  /*01d0*/  VIADD R16, R16, UR8 ;  /* 0x0000000810107c36 */ /* 0x000fc40008000000 */
[----:B---3--:R-:W-:Y:S01]  /*01e0*/  VIADD R18, R18, UR6 ;  /* 0x0000000612127c36 */ /* 0x008fe20008000000 */
[----:B----4-:R-:W-:Y:S06]  /*01f0*/  BRA.U !UP0, `(.L_x_0) ;  /* 0x0000000908ec7547 */ /* 0x010fec000b800000 */
[----:B------:R-:W0:Y:S01]  /*0200*/  LDCU UR6, c[0x0][0x390] ;  /* 0x00007200ff0677ac */ /* 0x000e220008000800 */
[----:B------:R-:W1:Y:S01]  /*0210*/  LDC R12, c[0x0][0x398] ;  /* 0x0000e600ff0c7b82 */ /* 0x000e620000000800 */
[----:B------:R-:W-:Y:S02]  /*0220*/  IABS R20, R13 ;  /* 0x0000000d00147213 */ /* 0x000fe40000000000 */
[----:B------:R-:W-:Y:S02]  /*0230*/  IABS R22, R18 ;  /* 0x0000001200167213 */ /* 0x000fe40000000000 */
[----:B------:R-:W-:Y:S02]  /*0240*/  IABS R23, R0 ;  /* 0x0000000000177213 */ /* 0x000fe40000000000 */
[----:B------:R-:W-:Y:S02]  /*0250*/  ISETP.GE.AND P2, PT, R13, RZ, PT ;  /* 0x000000ff0d00720c */ /* 0x000fe40003f46270 */
[----:B------:R-:W-:-:S02]  /*0260*/  IABS R24, R16 ;  /* 0x0000001000187213 */ /* 0x000fc40000000000 */
[----:B------:R-:W-:Y:S01]  /*0270*/  ISETP.GE.AND P6, PT, R18, RZ, PT ;  /* 0x000000ff1200720c */ /* 0x000fe20003fc6270 */
[----:B0-----:R-:W-:Y:S01]  /*0280*/  IMAD.U32 R2, RZ, RZ, UR6 ;  /* 0x00000006ff027e24 */ /* 0x001fe2000f8e00ff */
[----:B------:R-:W0:Y:S04]  /*0290*/  LDCU UR6, c[0x0][0x394] ;  /* 0x00007280ff0677ac */ /* 0x000e280008000800 */
[----:B------:R-:W-:Y:S02]  /*02a0*/  IABS R8, R2 ;  /* 0x0000000200087213 */ /* 0x000fe40000000000 */
[----:B-1----:R-:W-:Y:S02]  /*02b0*/  IABS R9, R12 ;  /* 0x0000000c00097213 */ /* 0x002fe40000000000 */
[----:B------:R-:W1:Y:S08]  /*02c0*/  I2F.RP R6, R8 ;  /* 0x0000000800067306 */ /* 0x000e700000209400 */
[----:B------:R-:W2:Y:S01]  /*02d0*/  I2F.RP R11, R9 ;  /* 0x00000009000b7306 */ /* 0x000ea20000209400 */
[----:B0-----:R-:W-:-:S05]  /*02e0*/  IMAD.U32 R3, RZ, RZ, UR6 ;  /* 0x00000006ff037e24 */ /* 0x001fca000f8e00ff */
[----:B------:R-:W-:Y:S02]  /*02f0*/  IABS R10, R3 ;  /* 0x00000003000a7213 */ /* 0x000fe40000000000 */
[----:B-1----:R-:W0:Y:S08]  /*0300*/  MUFU.RCP R6, R6 ;  /* 0x0000000600067308 */ /* 0x002e300000001000 */
[----:B------:R-:W1:Y:S08]  /*0310*/  I2F.RP R17, R10 ;  /* 0x0000000a00117306 */ /* 0x000e700000209400 */
[----:B--2---:R-:W2:Y:S01]  /*0320*/  MUFU.RCP R11, R11 ;  /* 0x0000000b000b7308 */ /* 0x004ea20000001000 */
[----:B0-----:R-:W-:-:S07]  /*0330*/  VIADD R4, R6, 0xffffffe ;  /* 0x0ffffffe06047836 */ /* 0x001fce0000000000 */
[----:B------:R0:W3:Y:S08]  /*0340*/  F2I.FTZ.U32.TRUNC.NTZ R5, R4 ;  /* 0x0000000400057305 */ /* 0x0000f0000021f000 */
[----:B-1----:R-:W1:Y:S01]  /*0350*/  MUFU.RCP R17, R17 ;  /* 0x0000001100117308 */ /* 0x002e620000001000 */
[----:B--2---:R-:W-:Y:S01]  /*0360*/  IADD3 R6, PT, PT, R11, 0xffffffe, RZ ;  /* 0x0ffffffe0b067810 */ /* 0x004fe20007ffe0ff */
[----:B0-----:R-:W-:-:S02]  /*0370*/  IMAD.MOV.U32 R4, RZ, RZ, RZ ;  /* 0x000000ffff047224 */ /* 0x001fc400078e00ff */
[----:B---3--:R-:W-:-:S04]  /*0380*/  IMAD.MOV R19, RZ, RZ, -R5 ;  /* 0x000000ffff137224 */ /* 0x008fc800078e0a05 */
[----:B------:R-:W0:Y:S01]  /*0390*/  F2I.FTZ.U32.TRUNC.NTZ R7, R6 ;  /* 0x0000000600077305 */ /* 0x000e22000021f000 */
[----:B------:R-:W-:-:S04]  /*03a0*/  IMAD R19, R19, R8, RZ ;  /* 0x0000000813137224 */ /* 0x000fc800078e02ff */
[----:B------:R-:W-:-:S04]  /*03b0*/  IMAD.HI.U32 R11, R5, R19, R4 ;  /* 0x00000013050b7227 */ /* 0x000fc800078e0004 */
[----:B-1----:R-:W-:Y:S02]  /*03c0*/  VIADD R5, R17, 0xffffffe ;  /* 0x0ffffffe11057836 */ /* 0x002fe40000000000 */
[----:B------:R-:W-:Y:S01]  /*03d0*/  IMAD.MOV.U32 R19, RZ, RZ, R20 ;  /* 0x000000ffff137224 */ /* 0x000fe200078e0014 */
[----:B------:R-:W-:Y:S02]  /*03e0*/  IABS R20, R15 ;  /* 0x0000000f00147213 */ /* 0x000fe40000000000 */
[----:B0-----:R-:W-:Y:S01]  /*03f0*/  IADD3 R6, PT, PT, RZ, -R7, RZ ;  /* 0x80000007ff067210 */ /* 0x001fe20007ffe0ff */
[----:B------:R-:W0:Y:S01]  /*0400*/  F2I.FTZ.U32.TRUNC.NTZ R5, R5 ;  /* 0x0000000500057305 */ /* 0x000e22000021f000 */
[----:B------:R-:W-:-:S04]  /*0410*/  IMAD.HI.U32 R4, R11, R19, RZ ;  /* 0x000000130b047227 */ /* 0x000fc800078e00ff */
[----:B------:R-:W-:Y:S02]  /*0420*/  IMAD.MOV R4, RZ, RZ, -R4 ;  /* 0x000000ffff047224 */ /* 0x000fe400078e0a04 */
[----:B------:R-:W-:Y:S02]  /*0430*/  IMAD R17, R6, R9, RZ ;  /* 0x0000000906117224 */ /* 0x000fe400078e02ff */
[----:B------:R-:W-:Y:S02]  /*0440*/  IMAD R19, R8, R4, R19 ;  /* 0x0000000408137224 */ /* 0x000fe400078e0213 */
[----:B------:R-:W-:-:S03]  /*0450*/  IMAD.MOV.U32 R6, RZ, RZ, RZ ;  /* 0x000000ffff067224 */ /* 0x000fc600078e00ff */
[----:B------:R-:W-:Y:S01]  /*0460*/  ISETP.GT.U32.AND P0, PT, R8, R19, PT ;  /* 0x000000130800720c */ /* 0x000fe20003f04070 */
[----:B0-----:R-:W-:Y:S02]  /*0470*/  IMAD.MOV R4, RZ, RZ, -R5 ;  /* 0x000000ffff047224 */ /* 0x001fe400078e0a05 */
[----:B------:R-:W-:-:S04]  /*0480*/  IMAD.HI.U32 R6, R7, R17, R6 ;  /* 0x0000001107067227 */ /* 0x000fc800078e0006 */
[----:B------:R-:W-:Y:S02]  /*0490*/  IMAD.MOV.U32 R17, RZ, RZ, R4 ;  /* 0x000000ffff117224 */ /* 0x000fe400078e0004 */
[----:B------:R-:W-:Y:S02]  /*04a0*/  HFMA2 R4, -RZ, RZ, 0, 0 ;  /* 0x00000000ff047431 */ /* 0x000fe400000001ff */
[----:B------:R-:W-:-:S04]  /*04b0*/  IMAD.HI.U32 R7, R6, R22, RZ ;  /* 0x0000001606077227 */ /* 0x000fc800078e00ff */
[----:B------:R-:W-:Y:S02]  /*04c0*/  IMAD R17, R17, R10, RZ ;  /* 0x0000000a11117224 */ /* 0x000fe400078e02ff */
[----:B------:R-:W-:Y:S02]  /*04d0*/  IMAD.MOV R21, RZ, RZ, -R7 ;  /* 0x000000ffff157224 */ /* 0x000fe400078e0a07 */
[----:B------:R-:W-:-:S04]  /*04e0*/  IMAD.HI.U32 R7, R6, R20, RZ ;  /* 0x0000001406077227 */ /* 0x000fc800078e00ff */
[----:B------:R-:W-:-:S04]  /*04f0*/  IMAD.HI.U32 R4, R5, R17, R4 ;  /* 0x0000001105047227 */ /* 0x000fc800078e0004 */
[----:B------:R-:W-:Y:S01]  /*0500*/  IMAD.MOV.U32 R17, RZ, RZ, R23 ;  /* 0x000000ffff117224 */ /* 0x000fe200078e0017 */
[----:B------:R-:W-:Y:S01]  /*0510*/  IABS R23, R14 ;  /* 0x0000000e00177213 */ /* 0x000fe20000000000 */
[----:B------:R-:W-:Y:S02]  /*0520*/  IMAD R22, R9, R21, R22 ;  /* 0x0000001509167224 */ /* 0x000fe400078e0216 */
[----:B------:R-:W-:-:S03]  /*0530*/  IMAD.HI.U32 R5, R11, R17, RZ ;  /* 0x000000110b057227 */ /* 0x000fc600078e00ff */
[----:B------:R-:W-:Y:S01]  /*0540*/  ISETP.GT.U32.AND P3, PT, R9, R22, PT ;  /* 0x000000160900720c */ /* 0x000fe20003f64070 */
[----:B------:R-:W-:Y:S01]  /*0550*/  @!P0 IMAD.IADD R19, R19, 0x1, -R8 ;  /* 0x0000000113138824 */ /* 0x000fe200078e0a08 */
[----:B------:R-:W-:Y:S01]  /*0560*/  IADD3 R5, PT, PT, -R5, RZ, RZ ;  /* 0x000000ff05057210 */ /* 0x000fe20007ffe1ff */
[----:B------:R-:W-:Y:S02]  /*0570*/  IMAD.MOV R21, RZ, RZ, -R7 ;  /* 0x000000ffff157224 */ /* 0x000fe400078e0a07 */
[----:B------:R-:W-:Y:S01]  /*0580*/  IMAD.MOV.U32 R7, RZ, RZ, R23 ;  /* 0x000000ffff077224 */ /* 0x000fe200078e0017 */
[C---:B------:R-:W-:Y:S01]  /*0590*/  ISETP.GT.U32.AND P1, PT, R8.reuse, R19, PT ;  /* 0x000000130800720c */ /* 0x040fe20003f24070 */
[C---:B------:R-:W-:Y:S02]  /*05a0*/  IMAD R20, R9.reuse, R21, R20 ;  /* 0x0000001509147224 */ /* 0x040fe400078e0214 */
[----:B------:R-:W-:Y:S02]  /*05b0*/  IMAD R17, R8, R5, R17 ;  /* 0x0000000508117224 */ /* 0x000fe400078e0211 */
[----:B------:R-:W-:Y:S01]  /*05c0*/  IMAD.HI.U32 R5, R4, R7, RZ ;  /* 0x0000000704057227 */ /* 0x000fe200078e00ff */
[----:B------:R-:W-:-:S02]  /*05d0*/  ISETP.GT.U32.AND P0, PT, R9, R20, PT ;  /* 0x000000140900720c */ /* 0x000fc40003f04070 */
[----:B------:R-:W-:Y:S01]  /*05e0*/  ISETP.GT.U32.AND P5, PT, R8, R17, PT ;  /* 0x000000110800720c */ /* 0x000fe20003fa4070 */
[----:B------:R-:W-:Y:S01]  /*05f0*/  @!P3 IMAD.IADD R22, R22, 0x1, -R9 ;  /* 0x000000011616b824 */ /* 0x000fe200078e0a09 */
[----:B------:R-:W-:Y:S01]  /*0600*/  IADD3 R13, PT, PT, -R5, RZ, RZ ;  /* 0x000000ff050d7210 */ /* 0x000fe20007ffe1ff */
[----:B------:R-:W-:Y:S01]  /*0610*/  IMAD.MOV.U32 R21, RZ, RZ, R24 ;  /* 0x000000ffff157224 */ /* 0x000fe200078e0018 */
[----:B------:R-:W-:Y:S01]  /*0620*/  LOP3.LUT R5, RZ, R2, RZ, 0x33, !PT ;  /* 0x00000002ff057212 */ /* 0x000fe200078e33ff */
[----:B------:R-:W-:Y:S01]  /*0630*/  @!P1 IMAD.IADD R19, R19, 0x1, -R8 ;  /* 0x0000000113139824 */ /* 0x000fe200078e0a08 */
[----:B------:R-:W-:Y:S01]  /*0640*/  ISETP.GT.U32.AND P4, PT, R9, R22, PT ;  /* 0x000000160900720c */ /* 0x000fe20003f84070 */
[----:B------:R-:W-:Y:S01]  /*0650*/  IMAD R13, R10, R13, R7 ;  /* 0x0000000d0a0d7224 */ /* 0x000fe200078e0207 */
[----:B------:R-:W-:Y:S01]  /*0660*/  ISETP.NE.AND P1, PT, R2, RZ, PT ;  /* 0x000000ff0200720c */ /* 0x000fe20003f25270 */
[----:B------:R-:W-:Y:S02]  /*0670*/  @!P2 IMAD.MOV R19, RZ, RZ, -R19 ;  /* 0x000000ffff13a224 */ /* 0x000fe400078e0a13 */
[----:B------:R-:W-:-:S03]  /*0680*/  IMAD.HI.U32 R18, R4, R21, RZ ;  /* 0x0000001504127227 */ /* 0x000fc600078e00ff */
[----:B------:R-:W-:Y:S01]  /*0690*/  SEL R7, R5, R19, !P1 ;  /* 0x0000001305077207 */ /* 0x000fe20004800000 */
[----:B------:R-:W-:Y:S01]  /*06a0*/  @!P0 IMAD.IADD R20, R20, 0x1, -R9 ;  /* 0x0000000114148824 */ /* 0x000fe200078e0a09 */
[C---:B------:R-:W-:Y:S01]  /*06b0*/  ISETP.GT.U32.AND P0, PT, R10.reuse, R13, PT ;  /* 0x0000000d0a00720c */ /* 0x040fe20003f04070 */
[----:B------:R-:W-:Y:S01]  /*06c0*/  IMAD.MOV R18, RZ, RZ, -R18 ;  /* 0x000000ffff127224 */ /* 0x000fe200078e0a12 */
[----:B------:R-:W-:Y:S01]  /*06d0*/  IADD3 R7, PT, PT, R7, R2, RZ ;  /* 0x0000000207077210 */ /* 0x000fe20007ffe0ff */
[----:B------:R-:W-:Y:S01]  /*06e0*/  @!P5 IMAD.IADD R17, R17, 0x1, -R8 ;  /* 0x000000011111d824 */ /* 0x000fe200078e0a08 */
[----:B------:R-:W-:Y:S01]  /*06f0*/  ISETP.GT.U32.AND P3, PT, R9, R20, PT ;  /* 0x000000140900720c */ /* 0x000fe20003f64070 */
[----:B------:R-:W-:Y:S01]  /*0700*/  IMAD R19, R10, R18, R21 ;  /* 0x000000120a137224 */ /* 0x000fe200078e0215 */
[----:B------:R-:W-:Y:S01]  /*0710*/  IABS R23, R7 ;  /* 0x0000000700177213 */ /* 0x000fe20000000000 */
[----:B------:R-:W-:Y:S01]  /*0720*/  @!P4 IMAD.IADD R22, R22, 0x1, -R9 ;  /* 0x000000011616c824 */ /* 0x000fe200078e0a09 */
[----:B------:R-:W-:-:S02]  /*0730*/  ISETP.GT.U32.AND P2, PT, R8, R17, PT ;  /* 0x000000110800720c */ /* 0x000fc40003f44070 */
[----:B------:R-:W-:Y:S01]  /*0740*/  ISETP.GE.AND P4, PT, R15, RZ, PT ;  /* 0x000000ff0f00720c */ /* 0x000fe20003f86270 */
[----:B------:R-:W-:Y:S01]  /*0750*/  @!P6 IMAD.MOV R22, RZ, RZ, -R22 ;  /* 0x000000ffff16e224 */ /* 0x000fe200078e0a16 */
[----:B------:R-:W-:Y:S01]  /*0760*/  ISETP.GT.U32.AND P5, PT, R10, R19, PT ;  /* 0x000000130a00720c */ /* 0x000fe20003fa4070 */
[----:B------:R-:W-:Y:S01]  /*0770*/  @!P0 IMAD.IADD R13, R13, 0x1, -R10 ;  /* 0x000000010d0d8824 */ /* 0x000fe200078e0a0a */
[----:B------:R-:W-:Y:S01]  /*0780*/  ISETP.GE.AND P6, PT, R0, RZ, PT ;  /* 0x000000ff0000720c */ /* 0x000fe20003fc6270 */
[----:B------:R-:W-:Y:S01]  /*0790*/  IMAD.MOV.U32 R21, RZ, RZ, R23 ;  /* 0x000000ffff157224 */ /* 0x000fe200078e0017 */
[----:B------:R-:W-:Y:S01]  /*07a0*/  ISETP.NE.AND P0, PT, R12, RZ, PT ;  /* 0x000000ff0c00720c */ /* 0x000fe20003f05270 */
[----:B------:R-:W-:Y:S01]  /*07b0*/  @!P3 IMAD.IADD R20, R20, 0x1, -R9 ;  /* 0x000000011414b824 */ /* 0x000fe200078e0a09 */
[----:B------:R-:W-:Y:S01]  /*07c0*/  LOP3.LUT R15, RZ, R12, RZ, 0x33, !PT ;  /* 0x0000000cff0f7212 */ /* 0x000fe200078e33ff */
[----:B------:R-:W-:Y:S01]  /*07d0*/  IMAD.HI.U32 R0, R11, R21, RZ ;  /* 0x000000150b007227 */ /* 0x000fe200078e00ff */
[----:B------:R-:W-:-:S02]  /*07e0*/  ISETP.GE.AND P3, PT, R14, RZ, PT ;  /* 0x000000ff0e00720c */ /* 0x000fc40003f66270 */
[----:B------:R-:W-:Y:S01]  /*07f0*/  SEL R23, R15, R22, !P0 ;  /* 0x000000160f177207 */ /* 0x000fe20004000000 */
[----:B------:R-:W-:Y:S01]  /*0800*/  IMAD.MOV R0, RZ, RZ, -R0 ;  /* 0x000000ffff007224 */ /* 0x000fe200078e0a00 */
[----:B------:R-:W-:Y:S01]  /*0810*/  @!P2 IADD3 R17, PT, PT, R17, -R8, RZ ;  /* 0x800000081111a210 */ /* 0x000fe20007ffe0ff */
[----:B------:R-:W-:Y:S01]  /*0820*/  @!P5 IMAD.IADD R19, R19, 0x1, -R10 ;  /* 0x000000011313d824 */ /* 0x000fe200078e0a0a */
[----:B------:R-:W-:Y:S01]  /*0830*/  @!P4 IADD3 R20, PT, PT, -R20, RZ, RZ ;  /* 0x000000ff1414c210 */ /* 0x000fe20007ffe1ff */
[----:B------:R-:W-:Y:S01]  /*0840*/  IMAD.IADD R14, R23, 0x1, R12 ;  /* 0x00000001170e7824 */ /* 0x000fe200078e020c */
[----:B------:R-:W-:Y:S01]  /*0850*/  ISETP.GT.U32.AND P5, PT, R10, R13, PT ;  /* 0x0000000d0a00720c */ /* 0x000fe20003fa4070 */
[----:B------:R-:W-:Y:S01]  /*0860*/  @!P6 IMAD.MOV R17, RZ, RZ, -R17 ;  /* 0x000000ffff11e224 */ /* 0x000fe200078e0a11 */
[----:B------:R-:W-:Y:S01]  /*0870*/  SEL R25, R15, R20, !P0 ;  /* 0x000000140f197207 */ /* 0x000fe20004000000 */
[----:B------:R-:W-:Y:S01]  /*0880*/  IMAD R21, R8, R0, R21 ;  /* 0x0000000008157224 */ /* 0x000fe200078e0215 */
[----:B------:R-:W-:-:S02]  /*0890*/  IABS R0, R14 ;  /* 0x0000000e00007213 */ /* 0x000fc40000000000 */
[----:B------:R-:W-:Y:S01]  /*08a0*/  ISETP.GT.U32.AND P4, PT, R10, R19, PT ;  /* 0x000000130a00720c */ /* 0x000fe20003f84070 */
[----:B------:R-:W-:Y:S01]  /*08b0*/  IMAD.IADD R12, R25, 0x1, R12 ;  /* 0x00000001190c7824 */ /* 0x000fe200078e020c */
[----:B------:R-:W-:Y:S02]  /*08c0*/  SEL R23, R5, R17, !P1 ;  /* 0x0000001105177207 */ /* 0x000fe40004800000 */
[----:B------:R-:W-:Y:S02]  /*08d0*/  MOV R17, R0 ;  /* 0x0000000000117202 */ /* 0x000fe40000000f00 */
[----:B------:R-:W-:Y:S01]  /*08e0*/  ISETP.GE.AND P2, PT, R16, RZ, PT ;  /* 0x000000ff1000720c */ /* 0x000fe20003f46270 */
[----:B------:R-:W-:Y:S01]  /*08f0*/  @!P5 IMAD.IADD R13, R13, 0x1, -R10 ;  /* 0x000000010d0dd824 */ /* 0x000fe200078e0a0a */
[----:B------:R-:W-:Y:S01]  /*0900*/  IABS R18, R12 ;  /* 0x0000000c00127213 */ /* 0x000fe20000000000 */
[----:B------:R-:W-:Y:S01]  /*0910*/  IMAD.HI.U32 R20, R6, R17, RZ ;  /* 0x0000001106147227 */ /* 0x000fe200078e00ff */
[----:B------:R-:W-:-:S02]  /*0920*/  ISETP.NE.AND P6, PT, R3, RZ, PT ;  /* 0x000000ff0300720c */ /* 0x000fc40003fc5270 */
[----:B------:R-:W-:Y:S01]  /*0930*/  LOP3.LUT R16, RZ, R3, RZ, 0x33, !PT ;  /* 0x00000003ff107212 */ /* 0x000fe200078e33ff */
[----:B------:R-:W-:Y:S01]  /*0940*/  IMAD.IADD R0, R23, 0x1, R2 ;  /* 0x0000000117007824 */ /* 0x000fe200078e0202 */
[----:B------:R-:W-:Y:S01]  /*0950*/  MOV R23, R13 ;  /* 0x0000000d00177202 */ /* 0x000fe20000000f00 */
[----:B------:R-:W-:-:S03]  /*0960*/  IMAD.HI.U32 R6, R6, R18, RZ ;  /* 0x0000001206067227 */ /* 0x000fc600078e00ff */
[----:B------:R-:W-:Y:S01]  /*0970*/  IABS R13, R0 ;  /* 0x00000000000d7213 */ /* 0x000fe20000000000 */
[----:B------:R-:W-:Y:S02]  /*0980*/  IMAD.MOV R20, RZ, RZ, -R20 ;  /* 0x000000ffff147224 */ /* 0x000fe400078e0a14 */
[----:B------:R-:W-:Y:S02]  /*0990*/  @!P4 IMAD.IADD R19, R19, 0x1, -R10 ;  /* 0x000000011313c824 */ /* 0x000fe400078e0a0a */
[----:B------:R-:W-:Y:S02]  /*09a0*/  IMAD.MOV R22, RZ, RZ, -R6 ;  /* 0x000000ffff167224 */ /* 0x000fe400078e0a06 */
[----:B------:R-:W-:Y:S01]  /*09b0*/  IMAD R6, R9, R20, R17 ;  /* 0x0000001409067224 */ /* 0x000fe200078e0211 */
[----:B------:R-:W-:Y:S01]  /*09c0*/  @!P2 IADD3 R19, PT, PT, -R19, RZ, RZ ;  /* 0x000000ff1313a210 */ /* 0x000fe20007ffe1ff */
[----:B------:R-:W-:Y:S01]  /*09d0*/  @!P3 IMAD.MOV R23, RZ, RZ, -R23 ;  /* 0x000000ffff17b224 */ /* 0x000fe200078e0a17 */
[----:B------:R-:W-:Y:S01]  /*09e0*/  ISETP.GT.U32.AND P2, PT, R8, R21, PT ;  /* 0x000000150800720c */ /* 0x000fe20003f44070 */
[C---:B------:R-:W-:Y:S01]  /*09f0*/  IMAD R18, R9.reuse, R22, R18 ;  /* 0x0000001609127224 */ /* 0x040fe200078e0212 */
[----:B------:R-:W-:Y:S01]  /*0a00*/  ISETP.GT.U32.AND P3, PT, R9, R6, PT ;  /* 0x000000060900720c */ /* 0x000fe20003f64070 */
[----:B------:R-:W-:Y:S01]  /*0a10*/  IMAD.HI.U32 R17, R11, R13, RZ ;  /* 0x0000000d0b117227 */ /* 0x000fe200078e00ff */
[----:B------:R-:W-:-:S02]  /*0a20*/  SEL R22, R16, R19, !P6 ;  /* 0x0000001310167207 */ /* 0x000fc40007000000 */
[----:B------:R-:W-:Y:S01]  /*0a30*/  SEL R20, R16, R23, !P6 ;  /* 0x0000001710147207 */ /* 0x000fe20007000000 */
[----:B------:R-:W-:Y:S01]  /*0a40*/  IMAD.MOV R19, RZ, RZ, -R17 ;  /* 0x000000ffff137224 */ /* 0x000fe200078e0a11 */
[----:B------:R-:W-:Y:S01]  /*0a50*/  ISETP.GT.U32.AND P4, PT, R9, R18, PT ;  /* 0x000000120900720c */ /* 0x000fe20003f84070 */
[----:B------:R-:W-:Y:S02]  /*0a60*/  IMAD.IADD R17, R22, 0x1, R3 ;  /* 0x0000000116117824 */ /* 0x000fe400078e0203 */
[----:B------:R-:W-:Y:S02]  /*0a70*/  IMAD R13, R8, R19, R13 ;  /* 0x00000013080d7224 */ /* 0x000fe400078e020d */
[----:B------:R-:W-:Y:S01]  /*0a80*/  IMAD.IADD R11, R20, 0x1, R3 ;  /* 0x00000001140b7824 */ /* 0x000fe200078e0203 */
[----:B------:R-:W-:Y:S01]  /*0a90*/  IABS R25, R17 ;  /* 0x0000001100197213 */ /* 0x000fe20000000000 */
[----:B------:R-:W-:Y:S01]  /*0aa0*/  @!P2 IMAD.IADD R21, R21, 0x1, -R8 ;  /* 0x000000011515a824 */ /* 0x000fe200078e0a08 */
[----:B------:R-:W-:-:S02]  /*0ab0*/  ISETP.GT.U32.AND P5, PT, R8, R13, PT ;  /* 0x0000000d0800720c */ /* 0x000fc40003fa4070 */
[----:B------:R-:W-:Y:S02]  /*0ac0*/  IABS R23, R11 ;  /* 0x0000000b00177213 */ /* 0x000fe40000000000 */
[----:B------:R-:W-:Y:S01]  /*0ad0*/  @!P3 IADD3 R6, PT, PT, R6, -R9, RZ ;  /* 0x800000090606b210 */ /* 0x000fe20007ffe0ff */
[----:B------:R-:W-:Y:S02]  /*0ae0*/  @!P4 IMAD.IADD R18, R18, 0x1, -R9 ;  /* 0x000000011212c824 */ /* 0x000fe400078e0a09 */
[C---:B------:R-:W-:Y:S01]  /*0af0*/  IMAD.HI.U32 R19, R4.reuse, R23, RZ ;  /* 0x0000001704137227 */ /* 0x040fe200078e00ff */
[C---:B------:R-:W-:Y:S02]  /*0b00*/  ISETP.GT.U32.AND P3, PT, R9.reuse, R6, PT ;  /* 0x000000060900720c */ /* 0x040fe40003f64070 */
[----:B------:R-:W-:Y:S01]  /*0b10*/  ISETP.GT.U32.AND P4, PT, R9, R18, PT ;  /* 0x000000120900720c */ /* 0x000fe20003f84070 */
[----:B------:R-:W-:-:S04]  /*0b20*/  IMAD.HI.U32 R4, R4, R25, RZ ;  /* 0x0000001904047227 */ /* 0x000fc800078e00ff */
[----:B------:R-:W-:Y:S01]  /*0b30*/  IMAD.MOV R19, RZ, RZ, -R19 ;  /* 0x000000ffff137224 */ /* 0x000fe200078e0a13 */
[----:B------:R-:W-:Y:S01]  /*0b40*/  IADD3 R4, PT, PT, -R4, RZ, RZ ;  /* 0x000000ff04047210 */ /* 0x000fe20007ffe1ff */
[----:B------:R-:W-:Y:S01]  /*0b50*/  @!P5 IMAD.IADD R13, R13, 0x1, -R8 ;  /* 0x000000010d0dd824 */ /* 0x000fe200078e0a08 */
[----:B------:R-:W-:Y:S01]  /*0b60*/  ISETP.GT.U32.AND P5, PT, R8, R21, PT ;  /* 0x000000150800720c */ /* 0x000fe20003fa4070 */
[C---:B------:R-:W-:Y:S02]  /*0b70*/  IMAD R19, R10.reuse, R19, R23 ;  /* 0x000000130a137224 */ /* 0x040fe400078e0217 */
[----:B------:R-:W-:Y:S01]  /*0b80*/  IMAD R23, R10, R4, R25 ;  /* 0x000000040a177224 */ /* 0x000fe200078e0219 */
[----:B------:R-:W-:Y:S01]  /*0b90*/  ISETP.GT.U32.AND P2, PT, R8, R13, PT ;  /* 0x0000000d0800720c */ /* 0x000fe20003f44070 */
[--C-:B------:R-:W-:Y:S01]  /*0ba0*/  @!P3 IMAD.IADD R6, R6, 0x1, -R9.reuse ;  /* 0x000000010606b824 */ /* 0x100fe200078e0a09 */
[----:B------:R-:W-:Y:S01]  /*0bb0*/  ISETP.GT.U32.AND P3, PT, R10, R19, PT ;  /* 0x000000130a00720c */ /* 0x000fe20003f64070 */
[----:B------:R-:W-:Y:S01]  /*0bc0*/  @!P4 IMAD.IADD R18, R18, 0x1, -R9 ;  /* 0x000000011212c824 */ /* 0x000fe200078e0a09 */
[----:B------:R-:W-:-:S03]  /*0bd0*/  ISETP.GT.U32.AND P4, PT, R10, R23, PT ;  /* 0x000000170a00720c */ /* 0x000fc60003f84070 */
[----:B------:R-:W-:Y:S02]  /*0be0*/  IMAD.MOV.U32 R4, RZ, RZ, R18 ;  /* 0x000000ffff047224 */ /* 0x000fe400078e0012 */
[----:B------:R-:W-:Y:S02]  /*0bf0*/  @!P5 IADD3 R21, PT, PT, R21, -R8, RZ ;  /* 0x800000081515d210 */ /* 0x000fe40007ffe0ff */
[----:B------:R-:W-:Y:S02]  /*0c00*/  ISETP.GE.AND P5, PT, R7, RZ, PT ;  /* 0x000000ff0700720c */ /* 0x000fe40003fa6270 */
[----:B------:R-:W-:Y:S01]  /*0c10*/  @!P2 IMAD.IADD R13, R13, 0x1, -R8 ;  /* 0x000000010d0da824 */ /* 0x000fe200078e0a08 */
[----:B------:R-:W-:Y:S01]  /*0c20*/  ISETP.GE.AND P2, PT, R0, RZ, PT ;  /* 0x000000ff0000720c */ /* 0x000fe20003f46270 */
[--C-:B------:R-:W-:Y:S02]  /*0c30*/  @!P3 IMAD.IADD R19, R19, 0x1, -R10.reuse ;  /* 0x000000011313b824 */ /* 0x100fe400078e0a0a */
[----:B------:R-:W-:Y:S01]  /*0c40*/  @!P4 IMAD.IADD R23, R23, 0x1, -R10 ;  /* 0x000000011717c824 */ /* 0x000fe200078e0a0a */
[----:B------:R-:W-:-:S02]  /*0c50*/  MOV R0, R13 ;  /* 0x0000000d00007202 */ /* 0x000fc40000000f00 */
[C---:B------:R-:W-:Y:S02]  /*0c60*/  ISETP.GT.U32.AND P4, PT, R10.reuse, R19, PT ;  /* 0x000000130a00720c */ /* 0x040fe40003f84070 */
[----:B------:R-:W-:Y:S02]  /*0c70*/  ISETP.GT.U32.AND P3, PT, R10, R23, PT ;  /* 0x000000170a00720c */ /* 0x000fe40003f64070 */
[----:B------:R-:W-:Y:S01]  /*0c80*/  @!P5 IMAD.MOV R21, RZ, RZ, -R21 ;  /* 0x000000ffff15d224 */ /* 0x000fe200078e0a15 */
[----:B------:R-:W-:Y:S02]  /*0c90*/  ISETP.GE.AND P5, PT, R11, RZ, PT ;  /* 0x000000ff0b00720c */ /* 0x000fe40003fa6270 */
[----:B------:R-:W-:Y:S01]  /*0ca0*/  @!P2 IMAD.MOV R0, RZ, RZ, -R0 ;  /* 0x000000ffff00a224 */ /* 0x000fe200078e0a00 */
[----:B------:R-:W-:Y:S02]  /*0cb0*/  ISETP.GE.AND P2, PT, R17, RZ, PT ;  /* 0x000000ff1100720c */ /* 0x000fe40003f46270 */
[----:B------:R-:W-:-:S02]  /*0cc0*/  SEL R13, R5, R21, !P1 ;  /* 0x00000015050d7207 */ /* 0x000fc40004800000 */
[----:B------:R-:W-:Y:S01]  /*0cd0*/  SEL R0, R5, R0, !P1 ;  /* 0x0000000005007207 */ /* 0x000fe20004800000 */
[----:B------:R-:W-:Y:S01]  /*0ce0*/  @!P4 IMAD.IADD R19, R19, 0x1, -R10 ;  /* 0x000000011313c824 */ /* 0x000fe200078e0a0a */
[----:B------:R-:W-:Y:S02]  /*0cf0*/  ISETP.GE.AND P1, PT, R14, RZ, PT ;  /* 0x000000ff0e00720c */ /* 0x000fe40003f26270 */
[----:B------:R-:W-:Y:S02]  /*0d00*/  ISETP.GE.AND P4, PT, R12, RZ, PT ;  /* 0x000000ff0c00720c */ /* 0x000fe40003f86270 */
[----:B------:R-:W-:Y:S01]  /*0d10*/  @!P3 IADD3 R23, PT, PT, R23, -R10, RZ ;  /* 0x8000000a1717b210 */ /* 0x000fe20007ffe0ff */
[----:B------:R-:W-:-:S04]  /*0d20*/  @!P5 IMAD.MOV R19, RZ, RZ, -R19 ;  /* 0x000000ffff13d224 */ /* 0x000fc800078e0a13 */
[----:B------:R-:W-:Y:S01]  /*0d30*/  @!P2 IMAD.MOV R23, RZ, RZ, -R23 ;  /* 0x000000ffff17a224 */ /* 0x000fe200078e0a17 */
[----:B------:R-:W-:-:S03]  /*0d40*/  SEL R14, R16, R19, !P6 ;  /* 0x00000013100e7207 */ /* 0x000fc60007000000 */
[----:B------:R-:W-:Y:S02]  /*0d50*/  @!P1 IADD3 R6, PT, PT, -R6, RZ, RZ ;  /* 0x000000ff06069210 */ /* 0x000fe40007ffe1ff */
[----:B------:R-:W-:Y:S01]  /*0d60*/  @!P4 IMAD.MOV R4, RZ, RZ, -R4 ;  /* 0x000000ffff04c224 */ /* 0x000fe200078e0a04 */
[----:B------:R-:W-:Y:S02]  /*0d70*/  SEL R16, R16, R23, !P6 ;  /* 0x0000001710107207 */ /* 0x000fe40007000000 */
[C---:B------:R-:W-:Y:S02]  /*0d80*/  SEL R18, R15.reuse, R6, !P0 ;  /* 0x000000060f127207 */ /* 0x040fe40004000000 */
[----:B------:R-:W-:Y:S01]  /*0d90*/  SEL R15, R15, R4, !P0 ;  /* 0x000000040f0f7207 */ /* 0x000fe20004000000 */
[----:B------:R-:W-:Y:S06]  /*0da0*/  BRA `(.L_x_1) ;  /* 0x0000000000387947 */ /* 0x000fec0003800000 */
.L_x_0:
[----:B------:R-:W0:Y:S01]  /*0db0*/  LDC.64 R2, c[0x0][0x390] ;  /* 0x0000e400ff027b82 */ /* 0x000e220000000a00 */
[----:B------:R-:W1:Y:S01]  /*0dc0*/  LDCU UR6, c[0x0][0x398] ;  /* 0x00007300ff0677ac */ /* 0x000e620008000800 */
[----:B------:R-:W-:Y:S02]  /*0dd0*/  LOP3.LUT R4, R18, R13, R14, 0xfe, !PT ;  /* 0x0000000d12047212 */ /* 0x000fe400078efe0e */
[----:B0-----:R-:W-:-:S04]  /*0de0*/  ISETP.GE.AND P0, PT, R14, R3, PT ;  /* 0x000000030e00720c */ /* 0x001fc80003f06270 */
[----:B------:R-:W-:-:S04]  /*0df0*/  ISETP.GE.OR P0, PT, R13, R2, P0 ;  /* 0x000000020d00720c */ /* 0x000fc80000706670 */
[----:B------:R-:W-:-:S04]  /*0e00*/  ISETP.LT.OR P0, PT, R4, RZ, P0 ;  /* 0x000000ff0400720c */ /* 0x000fc80000701670 */
[----:B-1----:R-:W-:-:S13]  /*0e10*/  ISETP.GE.OR P0, PT, R18, UR6, P0 ;  /* 0x0000000612007c0c */ /* 0x002fda0008706670 */
[----:B------:R-:W-:Y:S05]  /*0e20*/  @P0 EXIT ;  /* 0x000000000000094d */ /* 0x000fea0003800000 */
[----:B------:R-:W-:Y:S02]  /*0e30*/  ISETP.GE.AND P0, PT, R16, R3, PT ;  /* 0x000000031000720c */ /* 0x000fe40003f06270 */
[----:B------:R-:W-:Y:S02]  /*0e40*/  LOP3.LUT R4, R15, R0, R16, 0xfe, !PT ;  /* 0x000000000f047212 */ /* 0x000fe400078efe10 */
[----:B------:R-:W-:-:S04]  /*0e50*/  ISETP.GE.OR P0, PT, R0, R2, P0 ;  /* 0x000000020000720c */ /* 0x000fc80000706670 */
[----:B------:R-:W-:-:S04]  /*0e60*/  ISETP.LT.OR P0, PT, R4, RZ, P0 ;  /* 0x000000ff0400720c */ /* 0x000fc80000701670 */
[----:B------:R-:W-:-:S13]  /*0e70*/  ISETP.GE.OR P0, PT, R15, UR6, P0 ;  /* 0x000000060f007c0c */ /* 0x000fda0008706670 */
[----:B------:R-:W-:Y:S05]  /*0e80*/  @P0 EXIT ;  /* 0x000000000000094d */ /* 0x000fea0003800000 */
.L_x_1:
[--C-:B------:R-:W-:Y:S01]  /*0e90*/  SHF.R.S32.HI R5, RZ, 0x1f, R14.reuse ;  /* 0x0000001fff057819 */ /* 0x100fe2000001140e */
[----:B------:R-:W0:Y:S01]  /*0ea0*/  LDCU.128 UR8, c[0x0][0x380] ;  /* 0x00007000ff0877ac */ /* 0x000e220008000c00 */
[----:B------:R-:W-:Y:S01]  /*0eb0*/  IMAD.MOV.U32 R4, RZ, RZ, R14 ;  /* 0x000000ffff047224 */ /* 0x000fe200078e000e */
[--C-:B------:R-:W-:Y:S01]  /*0ec0*/  SHF.R.S32.HI R7, RZ, 0x1f, R13.reuse ;  /* 0x0000001fff077819 */ /* 0x100fe2000001140d */
[----:B------:R-:W-:Y:S01]  /*0ed0*/  IMAD.MOV.U32 R6, RZ, RZ, R13 ;  /* 0x000000ffff067224 */ /* 0x000fe200078e000d */
[----:B------:R-:W-:Y:S01]  /*0ee0*/  SHF.R.S32.HI R11, RZ, 0x1f, R2 ;  /* 0x0000001fff0b7819 */ /* 0x000fe20000011402 */
[----:B------:R-:W-:-:S04]  /*0ef0*/  IMAD.WIDE R4, R18, R3, R4 ;  /* 0x0000000312047225 */ /* 0x000fc800078e0204 */
[-C--:B------:R-:W-:Y:S02]  /*0f00*/  IMAD R5, R5, R2.reuse, RZ ;  /* 0x0000000205057224 */ /* 0x080fe400078e02ff */
[----:B------:R-:W-:-:S04]  /*0f10*/  IMAD.WIDE.U32 R6, R4, R2, R6 ;  /* 0x0000000204067225 */ /* 0x000fc800078e0006 */
[----:B------:R-:W-:Y:S01]  /*0f20*/  IMAD R5, R4, R11, R5 ;  /* 0x0000000b04057224 */ /* 0x000fe200078e0205 */
[----:B0-----:R-:W-:-:S04]  /*0f30*/  LEA R8, P0, R6, UR10, 0x2 ;  /* 0x0000000a06087c11 */ /* 0x001fc8000f8010ff */
[----:B------:R-:W-:-:S04]  /*0f40*/  IADD3 R5, PT, PT, R7, R5, RZ ;  /* 0x0000000507057210 */ /* 0x000fc80007ffe0ff */
[----:B------:R-:W-:-:S06]  /*0f50*/  LEA.HI.X R9, R6, UR11, R5, 0x2, P0 ;  /* 0x0000000b06097c11 */ /* 0x000fcc00080f1405 */
[----:B------:R-:W2:Y:S01]  /*0f60*/  LDG.E.CONSTANT R9, desc[UR4][R8.64] ;  /* 0x0000000408097981 */ /* 0x000ea2000c1e9900 */
[----:B------:R-:W-:Y:S01]  /*0f70*/  SHF.R.S32.HI R17, RZ, 0x1f, R16 ;  /* 0x0000001fff117819 */ /* 0x000fe20000011410 */
[--C-:B------:R-:W-:Y:S01]  /*0f80*/  IMAD.MOV.U32 R4, RZ, RZ, R0.reuse ;  /* 0x000000ffff047224 */ /* 0x100fe200078e0000 */
[----:B------:R-:W-:Y:S01]  /*0f90*/  SHF.R.S32.HI R5, RZ, 0x1f, R0 ;  /* 0x0000001fff057819 */ /* 0x000fe20000011400 */
[----:B------:R-:W-:-:S04]  /*0fa0*/  IMAD.WIDE R16, R15, R3, R16 ;  /* 0x000000030f107225 */ /* 0x000fc800078e0210 */
[-C--:B------:R-:W-:Y:S02]  /*0fb0*/  IMAD R6, R17, R2.reuse, RZ ;  /* 0x0000000211067224 */ /* 0x080fe400078e02ff */
[----:B------:R-:W-:-:S04]  /*0fc0*/  IMAD.WIDE.U32 R2, R16, R2, R4 ;  /* 0x0000000210027225 */ /* 0x000fc800078e0004 */
[----:B------:R-:W-:Y:S01]  /*0fd0*/  IMAD R11, R16, R11, R6 ;  /* 0x0000000b100b7224 */ /* 0x000fe200078e0206 */
[----:B------:R-:W-:-:S03]  /*0fe0*/  LEA R4, P0, R2, UR8, 0x2 ;  /* 0x0000000802047c11 */ /* 0x000fc6000f8010ff */
[----:B------:R-:W-:-:S05]  /*0ff0*/  IMAD.IADD R3, R3, 0x1, R11 ;  /* 0x0000000103037824 */ /* 0x000fca00078e020b */
[----:B------:R-:W-:-:S05]  /*1000*/  LEA.HI.X R5, R2, UR9, R3, 0x2, P0 ;  /* 0x0000000902057c11 */ /* 0x000fca00080f1403 */
[----:B--2---:R-:W-:Y:S01]  /*1010*/  STG.E desc[UR4][R4.64], R9 ;  /* 0x0000000904007986 */ /* 0x004fe2000c101904 */
[----:B------:R-:W-:Y:S05]  /*1020*/  EXIT ;  /* 0x000000000000794d */ /* 0x000fea0003800000 */
.L_x_2:
[----:B------:R-:W-:-:S00]  /*1030*/  BRA `(.L_x_2) ;  /* 0xfffffffc00fc7947 */ /* 0x000fc0000383ffff */
[----:B------:R-:W-:-:S00]  /*1040*/  NOP ;  /* 0x0000000000007918 */ /* 0x000fc00000000000 */
        /* <DEDUP_REMOVED lines=11> */
.L_x_3:


//--------------------- .nv.shared.reserved.0     --------------------------
	.section	.nv.shared.reserved.0,"aw",@nobits
	.weak		__nv_reservedSMEM_offset_0_alias
	.size		__nv_reservedSMEM_offset_0_alias, 0, 64
	.other		__nv_reservedSMEM_offset_0_alias,@"STO_CUDA_RESERVED_SHARED STV_DEFAULT"
__nv_reservedSMEM_offset_0_alias:
	.zero		0
	.zero		64


//--------------------- .nv.constant0.copyMRange  --------------------------
	.section	.nv.constant0.copyMRange,"a",@progbits
	.sectionflags	@""
	.align	4
.nv.constant0.copyMRange:
	.zero		964


//--------------------- SYMBOLS --------------------------

	.type		.nv.reservedSmem.offset0,@object
	.size		.nv.reservedSmem.offset0,0x4
